//
// Generated by NVIDIA NVVM Compiler
//
// Compiler Build ID: CL-36424714
// Cuda compilation tools, release 13.0, V13.0.88
// Based on NVVM 20.0.0
//

.version 9.0
.target sm_100
.address_size 64

	// .globl	_Z7mysgemmiiiPKfS0_Pf

.visible .entry _Z7mysgemmiiiPKfS0_Pf(
	.param .u32 _Z7mysgemmiiiPKfS0_Pf_param_0,
	.param .u32 _Z7mysgemmiiiPKfS0_Pf_param_1,
	.param .u32 _Z7mysgemmiiiPKfS0_Pf_param_2,
	.param .u64 .ptr .align 1 _Z7mysgemmiiiPKfS0_Pf_param_3,
	.param .u64 .ptr .align 1 _Z7mysgemmiiiPKfS0_Pf_param_4,
	.param .u64 .ptr .align 1 _Z7mysgemmiiiPKfS0_Pf_param_5
)
{
	.reg .pred 	%p<13>;
	.reg .b32 	%r<80>;
	.reg .b32 	%f<65>;
	.reg .b64 	%rd<39>;

	ld.param.u32 	%r35, [_Z7mysgemmiiiPKfS0_Pf_param_0];
	ld.param.u32 	%r33, [_Z7mysgemmiiiPKfS0_Pf_param_1];
	ld.param.u32 	%r34, [_Z7mysgemmiiiPKfS0_Pf_param_2];
	ld.param.u64 	%rd4, [_Z7mysgemmiiiPKfS0_Pf_param_3];
	ld.param.u64 	%rd5, [_Z7mysgemmiiiPKfS0_Pf_param_4];
	ld.param.u64 	%rd3, [_Z7mysgemmiiiPKfS0_Pf_param_5];
	cvta.to.global.u64 	%rd1, %rd5;
	cvta.to.global.u64 	%rd2, %rd4;
	mov.u32 	%r36, %ctaid.y;
	mov.u32 	%r37, %ntid.y;
	mov.u32 	%r38, %tid.y;
	mad.lo.s32 	%r1, %r36, %r37, %r38;
	mov.u32 	%r39, %ctaid.x;
	mov.u32 	%r40, %ntid.x;
	mov.u32 	%r41, %tid.x;
	mad.lo.s32 	%r2, %r39, %r40, %r41;
	mul.lo.s32 	%r3, %r33, %r35;
	setp.ge.s32 	%p1, %r1, %r35;
	setp.ge.s32 	%p2, %r2, %r33;
	or.pred  	%p3, %p1, %p2;
	@%p3 bra 	$L__BB0_15;
	setp.lt.s32 	%p4, %r3, 1;
	mov.f32 	%f64, 0f00000000;
	@%p4 bra 	$L__BB0_14;
	mul.lo.s32 	%r4, %r34, %r1;
	and.b32  	%r5, %r3, 7;
	setp.lt.u32 	%p5, %r3, 8;
	mov.b32 	%r74, 0;
	mov.u32 	%r79, %r74;
	@%p5 bra 	$L__BB0_5;
	and.b32  	%r74, %r3, 2147483640;
	neg.s32 	%r68, %r74;
	shl.b32 	%r8, %r33, 3;
	mov.b32 	%r79, 0;
	mul.wide.s32 	%rd10, %r33, 4;
	mov.u32 	%r66, %r4;
	mov.u32 	%r67, %r2;
$L__BB0_4:
	.pragma "nounroll";
	mul.wide.s32 	%rd6, %r66, 4;
	add.s64 	%rd7, %rd2, %rd6;
	ld.global.f32 	%f4, [%rd7];
	mul.wide.s32 	%rd8, %r67, 4;
	add.s64 	%rd9, %rd1, %rd8;
	ld.global.f32 	%f5, [%rd9];
	cvt.rn.f32.s32 	%f6, %r79;
	fma.rn.f32 	%f7, %f4, %f5, %f6;
	cvt.rzi.s32.f32 	%r45, %f7;
	ld.global.f32 	%f8, [%rd7+4];
	add.s64 	%rd11, %rd9, %rd10;
	ld.global.f32 	%f9, [%rd11];
	cvt.rn.f32.s32 	%f10, %r45;
	fma.rn.f32 	%f11, %f8, %f9, %f10;
	cvt.rzi.s32.f32 	%r46, %f11;
	ld.global.f32 	%f12, [%rd7+8];
	add.s64 	%rd12, %rd11, %rd10;
	ld.global.f32 	%f13, [%rd12];
	cvt.rn.f32.s32 	%f14, %r46;
	fma.rn.f32 	%f15, %f12, %f13, %f14;
	cvt.rzi.s32.f32 	%r47, %f15;
	ld.global.f32 	%f16, [%rd7+12];
	add.s64 	%rd13, %rd12, %rd10;
	ld.global.f32 	%f17, [%rd13];
	cvt.rn.f32.s32 	%f18, %r47;
	fma.rn.f32 	%f19, %f16, %f17, %f18;
	cvt.rzi.s32.f32 	%r48, %f19;
	ld.global.f32 	%f20, [%rd7+16];
	add.s64 	%rd14, %rd13, %rd10;
	ld.global.f32 	%f21, [%rd14];
	cvt.rn.f32.s32 	%f22, %r48;
	fma.rn.f32 	%f23, %f20, %f21, %f22;
	cvt.rzi.s32.f32 	%r49, %f23;
	ld.global.f32 	%f24, [%rd7+20];
	add.s64 	%rd15, %rd14, %rd10;
	ld.global.f32 	%f25, [%rd15];
	cvt.rn.f32.s32 	%f26, %r49;
	fma.rn.f32 	%f27, %f24, %f25, %f26;
	cvt.rzi.s32.f32 	%r50, %f27;
	ld.global.f32 	%f28, [%rd7+24];
	add.s64 	%rd16, %rd15, %rd10;
	ld.global.f32 	%f29, [%rd16];
	cvt.rn.f32.s32 	%f30, %r50;
	fma.rn.f32 	%f31, %f28, %f29, %f30;
	cvt.rzi.s32.f32 	%r51, %f31;
	ld.global.f32 	%f32, [%rd7+28];
	add.s64 	%rd17, %rd16, %rd10;
	ld.global.f32 	%f33, [%rd17];
	cvt.rn.f32.s32 	%f34, %r51;
	fma.rn.f32 	%f35, %f32, %f33, %f34;
	cvt.rzi.s32.f32 	%r79, %f35;
	add.s32 	%r68, %r68, 8;
	add.s32 	%r67, %r67, %r8;
	add.s32 	%r66, %r66, 8;
	setp.ne.s32 	%p6, %r68, 0;
	@%p6 bra 	$L__BB0_4;
$L__BB0_5:
	setp.eq.s32 	%p7, %r5, 0;
	@%p7 bra 	$L__BB0_13;
	and.b32  	%r20, %r3, 3;
	setp.lt.u32 	%p8, %r5, 4;
	@%p8 bra 	$L__BB0_8;
	add.s32 	%r53, %r74, %r4;
	mul.wide.s32 	%rd18, %r53, 4;
	add.s64 	%rd19, %rd2, %rd18;
	ld.global.f32 	%f36, [%rd19];
	mad.lo.s32 	%r54, %r74, %r33, %r2;
	mul.wide.s32 	%rd20, %r54, 4;
	add.s64 	%rd21, %rd1, %rd20;
	ld.global.f32 	%f37, [%rd21];
	cvt.rn.f32.s32 	%f38, %r79;
	fma.rn.f32 	%f39, %f36, %f37, %f38;
	cvt.rzi.s32.f32 	%r55, %f39;
	ld.global.f32 	%f40, [%rd19+4];
	mul.wide.s32 	%rd22, %r33, 4;
	add.s64 	%rd23, %rd21, %rd22;
	ld.global.f32 	%f41, [%rd23];
	cvt.rn.f32.s32 	%f42, %r55;
	fma.rn.f32 	%f43, %f40, %f41, %f42;
	cvt.rzi.s32.f32 	%r56, %f43;
	ld.global.f32 	%f44, [%rd19+8];
	add.s64 	%rd24, %rd23, %rd22;
	ld.global.f32 	%f45, [%rd24];
	cvt.rn.f32.s32 	%f46, %r56;
	fma.rn.f32 	%f47, %f44, %f45, %f46;
	cvt.rzi.s32.f32 	%r57, %f47;
	ld.global.f32 	%f48, [%rd19+12];
	add.s64 	%rd25, %rd24, %rd22;
	ld.global.f32 	%f49, [%rd25];
	cvt.rn.f32.s32 	%f50, %r57;
	fma.rn.f32 	%f51, %f48, %f49, %f50;
	cvt.rzi.s32.f32 	%r79, %f51;
	add.s32 	%r74, %r74, 4;
$L__BB0_8:
	setp.eq.s32 	%p9, %r20, 0;
	@%p9 bra 	$L__BB0_13;
	setp.eq.s32 	%p10, %r20, 1;
	@%p10 bra 	$L__BB0_11;
	add.s32 	%r59, %r74, %r4;
	mul.wide.s32 	%rd26, %r59, 4;
	add.s64 	%rd27, %rd2, %rd26;
	ld.global.f32 	%f52, [%rd27];
	mad.lo.s32 	%r60, %r74, %r33, %r2;
	mul.wide.s32 	%rd28, %r60, 4;
	add.s64 	%rd29, %rd1, %rd28;
	ld.global.f32 	%f53, [%rd29];
	cvt.rn.f32.s32 	%f54, %r79;
	fma.rn.f32 	%f55, %f52, %f53, %f54;
	cvt.rzi.s32.f32 	%r61, %f55;
	ld.global.f32 	%f56, [%rd27+4];
	mul.wide.s32 	%rd30, %r33, 4;
	add.s64 	%rd31, %rd29, %rd30;
	ld.global.f32 	%f57, [%rd31];
	cvt.rn.f32.s32 	%f58, %r61;
	fma.rn.f32 	%f59, %f56, %f57, %f58;
	cvt.rzi.s32.f32 	%r79, %f59;
	add.s32 	%r74, %r74, 2;
$L__BB0_11:
	and.b32  	%r62, %r3, 1;
	setp.eq.b32 	%p11, %r62, 1;
	not.pred 	%p12, %p11;
	@%p12 bra 	$L__BB0_13;
	add.s32 	%r63, %r74, %r4;
	mul.wide.s32 	%rd32, %r63, 4;
	add.s64 	%rd33, %rd2, %rd32;
	ld.global.f32 	%f60, [%rd33];
	mad.lo.s32 	%r64, %r74, %r33, %r2;
	mul.wide.s32 	%rd34, %r64, 4;
	add.s64 	%rd35, %rd1, %rd34;
	ld.global.f32 	%f61, [%rd35];
	cvt.rn.f32.s32 	%f62, %r79;
	fma.rn.f32 	%f63, %f60, %f61, %f62;
	cvt.rzi.s32.f32 	%r79, %f63;
$L__BB0_13:
	cvt.rn.f32.s32 	%f64, %r79;
$L__BB0_14:
	mad.lo.s32 	%r65, %r33, %r1, %r2;
	cvta.to.global.u64 	%rd36, %rd3;
	mul.wide.s32 	%rd37, %r65, 4;
	add.s64 	%rd38, %rd36, %rd37;
	st.global.f32 	[%rd38], %f64;
$L__BB0_15:
	ret;

}


// ===== COMPILED SASS (sm_100) =====

	.target	sm_100

	.elftype	@"ET_EXEC"


//--------------------- .note.nv.tkinfo           --------------------------
	.section	.note.nv.tkinfo,"",@"SHT_NOTE"
	.sectionflags	@"SHF_NOTE_NV_TKINFO"
	.tkinfo
        /*0018*/ 	.word	0x00000002
        /*0030*/ 	.string	""
        /*0030*/ 	.string	"ptxas"
        /*0030*/ 	.string	"Cuda compilation tools, release 13.0, V13.0.88"
        /*0030*/ 	.string	"Build cuda_13.0.r13.0/compiler.36424714_0"
        /*0030*/ 	.string	"-arch sm_100 -m 64 "



//--------------------- .note.nv.cuinfo           --------------------------
	.section	.note.nv.cuinfo,"",@"SHT_NOTE"
	.sectionflags	@"SHF_NOTE_NV_CUINFO"
        /*0018*/ 	.short	0x0002
        /*001a*/ 	.short	0x0064
        /*001c*/ 	.short	0x0082
	.zero		2


//--------------------- .nv.info                  --------------------------
	.section	.nv.info,"",@"SHT_CUDA_INFO"
	.align	4


	//----- nvinfo : EIATTR_REGCOUNT
	.align		4
        /*0000*/ 	.byte	0x04, 0x2f
        /*0002*/ 	.short	(.L_1 - .L_0)
	.align		4
.L_0:
        /*0004*/ 	.word	index@(_Z7mysgemmiiiPKfS0_Pf)
        /*0008*/ 	.word	0x00000020


	//----- nvinfo : EIATTR_FRAME_SIZE
	.align		4
.L_1:
        /*000c*/ 	.byte	0x04, 0x11
        /*000e*/ 	.short	(.L_3 - .L_2)
	.align		4
.L_2:
        /*0010*/ 	.word	index@(_Z7mysgemmiiiPKfS0_Pf)
        /*0014*/ 	.word	0x00000000


	//----- nvinfo : EIATTR_MIN_STACK_SIZE
	.align		4
.L_3:
        /*0018*/ 	.byte	0x04, 0x12
        /*001a*/ 	.short	(.L_5 - .L_4)
	.align		4
.L_4:
        /*001c*/ 	.word	index@(_Z7mysgemmiiiPKfS0_Pf)
        /*0020*/ 	.word	0x00000000
.L_5:


//--------------------- .nv.compat                --------------------------
	.section	.nv.compat,"",@"SHT_CUDA_COMPAT_INFO"
	.align	4
        /*0000*/ 	.byte	0x02, 0x09, 0x00, 0x00, 0x02, 0x02, 0x01, 0x00, 0x02, 0x05, 0x05, 0x00, 0x03, 0x07, 0x01, 0x01
        /*0010*/ 	.byte	0x02, 0x03, 0x00, 0x00, 0x02, 0x06, 0x01, 0x00, 0x04, 0x0b, 0x08, 0x00, 0x09, 0x00, 0x00, 0x00
        /*0020*/ 	.byte	0x00, 0x00, 0x00, 0x00


//--------------------- .nv.info._Z7mysgemmiiiPKfS0_Pf --------------------------
	.section	.nv.info._Z7mysgemmiiiPKfS0_Pf,"",@"SHT_CUDA_INFO"
	.sectionflags	@""
	.align	4


	//----- nvinfo : EIATTR_CUDA_API_VERSION
	.align		4
        /*0000*/ 	.byte	0x04, 0x37
        /*0002*/ 	.short	(.L_7 - .L_6)
.L_6:
        /*0004*/ 	.word	0x00000082


	//----- nvinfo : EIATTR_KPARAM_INFO
	.align		4
.L_7:
        /*0008*/ 	.byte	0x04, 0x17
        /*000a*/ 	.short	(.L_9 - .L_8)
.L_8:
        /*000c*/ 	.word	0x00000000
        /*0010*/ 	.short	0x0005
        /*0012*/ 	.short	0x0020
        /*0014*/ 	.byte	0x00, 0xf5, 0x21, 0x00


	//----- nvinfo : EIATTR_KPARAM_INFO
	.align		4
.L_9:
        /*0018*/ 	.byte	0x04, 0x17
        /*001a*/ 	.short	(.L_11 - .L_10)
.L_10:
        /*001c*/ 	.word	0x00000000
        /*0020*/ 	.short	0x0004
        /*0022*/ 	.short	0x0018
        /*0024*/ 	.byte	0x00, 0xf5, 0x21, 0x00


	//----- nvinfo : EIATTR_KPARAM_INFO
	.align		4
.L_11:
        /*0028*/ 	.byte	0x04, 0x17
        /*002a*/ 	.short	(.L_13 - .L_12)
.L_12:
        /*002c*/ 	.word	0x00000000
        /*0030*/ 	.short	0x0003
        /*0032*/ 	.short	0x0010
        /*0034*/ 	.byte	0x00, 0xf5, 0x21, 0x00


	//----- nvinfo : EIATTR_KPARAM_INFO
	.align		4
.L_13:
        /*0038*/ 	.byte	0x04, 0x17
        /*003a*/ 	.short	(.L_15 - .L_14)
.L_14:
        /*003c*/ 	.word	0x00000000
        /*0040*/ 	.short	0x0002
        /*0042*/ 	.short	0x0008
        /*0044*/ 	.byte	0x00, 0xf0, 0x11, 0x00


	//----- nvinfo : EIATTR_KPARAM_INFO
	.align		4
.L_15:
        /*0048*/ 	.byte	0x04, 0x17
        /*004a*/ 	.short	(.L_17 - .L_16)
.L_16:
        /*004c*/ 	.word	0x00000000
        /*0050*/ 	.short	0x0001
        /*0052*/ 	.short	0x0004
        /*0054*/ 	.byte	0x00, 0xf0, 0x11, 0x00


	//----- nvinfo : EIATTR_KPARAM_INFO
	.align		4
.L_17:
        /*0058*/ 	.byte	0x04, 0x17
        /*005a*/ 	.short	(.L_19 - .L_18)
.L_18:
        /*005c*/ 	.word	0x00000000
        /*0060*/ 	.short	0x0000
        /*0062*/ 	.short	0x0000
        /*0064*/ 	.byte	0x00, 0xf0, 0x11, 0x00


	//----- nvinfo : EIATTR_SPARSE_MMA_MASK
	.align		4
.L_19:
        /*0068*/ 	.byte	0x03, 0x50
        /*006a*/ 	.short	0x0000


	//----- nvinfo : EIATTR_MAXREG_COUNT
	.align		4
        /*006c*/ 	.byte	0x03, 0x1b
        /*006e*/ 	.short	0x00ff


	//----- nvinfo : EIATTR_MERCURY_ISA_VERSION
	.align		4
        /*0070*/ 	.byte	0x03, 0x5f
        /*0072*/ 	.short	0x0101


	//----- nvinfo : EIATTR_VRC_CTA_INIT_COUNT
	.align		4
        /*0074*/ 	.byte	0x02, 0x4a
	.zero		1
	.zero		1


	//----- nvinfo : EIATTR_EXIT_INSTR_OFFSETS
	.align		4
        /*0078*/ 	.byte	0x04, 0x1c
        /*007a*/ 	.short	(.L_21 - .L_20)


	//   ....[0]....
.L_20:
        /*007c*/ 	.word	0x000000c0


	//   ....[1]....
        /*0080*/ 	.word	0x00000a00


	//----- nvinfo : EIATTR_CBANK_PARAM_SIZE
	.align		4
.L_21:
        /*0084*/ 	.byte	0x03, 0x19
        /*0086*/ 	.short	0x0028


	//----- nvinfo : EIATTR_PARAM_CBANK
	.align		4
        /*0088*/ 	.byte	0x04, 0x0a
        /*008a*/ 	.short	(.L_23 - .L_22)
	.align		4
.L_22:
        /*008c*/ 	.word	index@(.nv.constant0._Z7mysgemmiiiPKfS0_Pf)
        /*0090*/ 	.short	0x0380
        /*0092*/ 	.short	0x0028


	//----- nvinfo : EIATTR_SW_WAR
	.align		4
.L_23:
        /*0094*/ 	.byte	0x04, 0x36
        /*0096*/ 	.short	(.L_25 - .L_24)
.L_24:
        /*0098*/ 	.word	0x00000008
.L_25:


//--------------------- .nv.callgraph             --------------------------
	.section	.nv.callgraph,"",@"SHT_CUDA_CALLGRAPH"
	.align	4
	.sectionentsize	8
	.align		4
        /*0000*/ 	.word	0x00000000
	.align		4
        /*0004*/ 	.word	0xffffffff
	.align		4
        /*0008*/ 	.word	0x00000000
	.align		4
        /*000c*/ 	.word	0xfffffffe
	.align		4
        /*0010*/ 	.word	0x00000000
	.align		4
        /*0014*/ 	.word	0xfffffffd
	.align		4
        /*0018*/ 	.word	0x00000000
	.align		4
        /*001c*/ 	.word	0xfffffffc


//--------------------- .text._Z7mysgemmiiiPKfS0_Pf --------------------------
	.section	.text._Z7mysgemmiiiPKfS0_Pf,"ax",@progbits
	.align	128
        .global         _Z7mysgemmiiiPKfS0_Pf
        .type           _Z7mysgemmiiiPKfS0_Pf,@function
        .size           _Z7mysgemmiiiPKfS0_Pf,(.L_x_6 - _Z7mysgemmiiiPKfS0_Pf)
        .other          _Z7mysgemmiiiPKfS0_Pf,@"STO_CUDA_ENTRY STV_DEFAULT"
_Z7mysgemmiiiPKfS0_Pf:
.text._Z7mysgemmiiiPKfS0_Pf:
[----:B------:R-:W-:Y:S01]  /*0000*/  LDC R1, c[0x0][0x37c] ;  /* 0x0000df00ff017b82 */ /* 0x000fe20000000800 */
[----:B------:R-:W0:Y:S07]  /*0010*/  S2R R7, SR_TID.X ;  /* 0x0000000000077919 */ /* 0x000e2e0000002100 */
[----:B------:R-:W1:Y:S01]  /*0020*/  LDC R3, c[0x0][0x364] ;  /* 0x0000d900ff037b82 */ /* 0x000e620000000800 */
[----:B------:R-:W1:Y:S07]  /*0030*/  S2R R2, SR_TID.Y ;  /* 0x0000000000027919 */ /* 0x000e6e0000002200 */
[----:B------:R-:W0:Y:S08]  /*0040*/  S2UR UR5, SR_CTAID.X ;  /* 0x00000000000579c3 */ /* 0x000e300000002500 */
[----:B------:R-:W0:Y:S08]  /*0050*/  LDC R0, c[0x0][0x360] ;  /* 0x0000d800ff007b82 */ /* 0x000e300000000800 */
[----:B------:R-:W1:Y:S08]  /*0060*/  S2UR UR4, SR_CTAID.Y ;  /* 0x00000000000479c3 */ /* 0x000e700000002600 */
[----:B------:R-:W2:Y:S01]  /*0070*/  LDC.64 R4, c[0x0][0x380] ;  /* 0x0000e000ff047b82 */ /* 0x000ea20000000a00 */
[----:B0-----:R-:W-:-:S02]  /*0080*/  IMAD R0, R0, UR5, R7 ;  /* 0x0000000500007c24 */ /* 0x001fc4000f8e0207 */
[----:B-1----:R-:W-:-:S03]  /*0090*/  IMAD R3, R3, UR4, R2 ;  /* 0x0000000403037c24 */ /* 0x002fc6000f8e0202 */
[----:B--2---:R-:W-:-:S04]  /*00a0*/  ISETP.GE.AND P0, PT, R0, R5, PT ;  /* 0x000000050000720c */ /* 0x004fc80003f06270 */
[----:B------:R-:W-:-:S13]  /*00b0*/  ISETP.GE.OR P0, PT, R3, R4, P0 ;  /* 0x000000040300720c */ /* 0x000fda0000706670 */
[----:B------:R-:W-:Y:S05]  /*00c0*/  @P0 EXIT ;  /* 0x000000000000094d */ /* 0x000fea0003800000 */
[----:B------:R-:W-:Y:S01]  /*00d0*/  IMAD R4, R5, R4, RZ ;  /* 0x0000000405047224 */ /* 0x000fe200078e02ff */
[----:B------:R-:W0:Y:S01]  /*00e0*/  LDCU.64 UR4, c[0x0][0x358] ;  /* 0x00006b00ff0477ac */ /* 0x000e220008000a00 */
[----:B------:R-:W-:-:S03]  /*00f0*/  HFMA2 R9, -RZ, RZ, 0, 0 ;  /* 0x00000000ff097431 */ /* 0x000fc600000001ff */
[----:B------:R-:W-:-:S13]  /*0100*/  ISETP.GE.AND P0, PT, R4, 0x1, PT ;  /* 0x000000010400780c */ /* 0x000fda0003f06270 */
[----:B------:R-:W-:Y:S05]  /*0110*/  @!P0 BRA `(.L_x_0) ;  /* 0x0000000800288947 */ /* 0x000fea0003800000 */
[----:B------:R-:W1:Y:S01]  /*0120*/  LDCU UR6, c[0x0][0x388] ;  /* 0x00007100ff0677ac */ /* 0x000e620008000800 */
[C---:B------:R-:W-:Y:S02]  /*0130*/  ISETP.GE.U32.AND P1, PT, R4.reuse, 0x8, PT ;  /* 0x000000080400780c */ /* 0x040fe40003f26070 */
[----:B------:R-:W-:Y:S02]  /*0140*/  LOP3.LUT R2, R4, 0x7, RZ, 0xc0, !PT ;  /* 0x0000000704027812 */ /* 0x000fe400078ec0ff */
[----:B------:R-:W-:Y:S02]  /*0150*/  MOV R6, RZ ;  /* 0x000000ff00067202 */ /* 0x000fe40000000f00 */
[----:B------:R-:W-:Y:S02]  /*0160*/  ISETP.NE.AND P0, PT, R2, RZ, PT ;  /* 0x000000ff0200720c */ /* 0x000fe40003f05270 */
[----:B------:R-:W-:Y:S01]  /*0170*/  MOV R20, RZ ;  /* 0x000000ff00147202 */ /* 0x000fe20000000f00 */
[----:B-1----:R-:W-:-:S04]  /*0180*/  IMAD R9, R3, UR6, RZ ;  /* 0x0000000603097c24 */ /* 0x002fc8000f8e02ff */
[----:B------:R-:W-:Y:S06]  /*0190*/  @!P1 BRA `(.L_x_1) ;  /* 0x0000000000f49947 */ /* 0x000fec0003800000 */
[----:B------:R-:W-:Y:S02]  /*01a0*/  LOP3.LUT R6, R4, 0x7ffffff8, RZ, 0xc0, !PT ;  /* 0x7ffffff804067812 */ /* 0x000fe400078ec0ff */
[----:B------:R-:W-:Y:S02]  /*01b0*/  MOV R20, RZ ;  /* 0x000000ff00147202 */ /* 0x000fe40000000f00 */
[----:B------:R-:W-:Y:S02]  /*01c0*/  MOV R7, R9 ;  /* 0x0000000900077202 */ /* 0x000fe40000000f00 */
[----:B------:R-:W-:Y:S02]  /*01d0*/  MOV R8, R0 ;  /* 0x0000000000087202 */ /* 0x000fe40000000f00 */
[----:B------:R-:W-:-:S07]  /*01e0*/  IADD3 R10, PT, PT, -R6, RZ, RZ ;  /* 0x000000ff060a7210 */ /* 0x000fce0007ffe1ff */
.L_x_2:
[----:B-1----:R-:W1:Y:S08]  /*01f0*/  LDC.64 R14, c[0x0][0x390] ;  /* 0x0000e400ff0e7b82 */ /* 0x002e700000000a00 */
[----:B--2---:R-:W2:Y:S01]  /*0200*/  LDC.64 R28, c[0x0][0x398] ;  /* 0x0000e600ff1c7b82 */ /* 0x004ea20000000a00 */
[----:B-1----:R-:W-:-:S05]  /*0210*/  IMAD.WIDE R14, R7, 0x4, R14 ;  /* 0x00000004070e7825 */ /* 0x002fca00078e020e */
[----:B0-----:R-:W3:Y:S01]  /*0220*/  LDG.E R22, desc[UR4][R14.64] ;  /* 0x000000040e167981 */ /* 0x001ee2000c1e1900 */
[----:B--2---:R-:W-:-:S03]  /*0230*/  IMAD.WIDE R28, R8, 0x4, R28 ;  /* 0x00000004081c7825 */ /* 0x004fc600078e021c */
[----:B------:R-:W2:Y:S04]  /*0240*/  LDG.E R24, desc[UR4][R14.64+0x4] ;  /* 0x000004040e187981 */ /* 0x000ea8000c1e1900 */
[----:B------:R-:W3:Y:S01]  /*0250*/  LDG.E R23, desc[UR4][R28.64] ;  /* 0x000000041c177981 */ /* 0x000ee2000c1e1900 */
[----:B------:R-:W-:-:S03]  /*0260*/  IMAD.WIDE R18, R5, 0x4, R28 ;  /* 0x0000000405127825 */ /* 0x000fc600078e021c */
[----:B------:R-:W4:Y:S04]  /*0270*/  LDG.E R12, desc[UR4][R14.64+0x8] ;  /* 0x000008040e0c7981 */ /* 0x000f28000c1e1900 */
[----:B------:R-:W2:Y:S01]  /*0280*/  LDG.E R11, desc[UR4][R18.64] ;  /* 0x00000004120b7981 */ /* 0x000ea2000c1e1900 */
[----:B------:R-:W-:-:S03]  /*0290*/  IMAD.WIDE R16, R5, 0x4, R18 ;  /* 0x0000000405107825 */ /* 0x000fc600078e0212 */
[----:B------:R-:W5:Y:S04]  /*02a0*/  LDG.E R25, desc[UR4][R14.64+0xc] ;  /* 0x00000c040e197981 */ /* 0x000f68000c1e1900 */
[----:B------:R0:W4:Y:S04]  /*02b0*/  LDG.E R13, desc[UR4][R16.64] ;  /* 0x00000004100d7981 */ /* 0x000128000c1e1900 */
[----:B------:R-:W5:Y:S01]  /*02c0*/  LDG.E R27, desc[UR4][R14.64+0x10] ;  /* 0x000010040e1b7981 */ /* 0x000f62000c1e1900 */
[----:B0-----:R-:W-:-:S05]  /*02d0*/  IMAD.WIDE R16, R5, 0x4, R16 ;  /* 0x0000000405107825 */ /* 0x001fca00078e0210 */
[----:B------:R0:W5:Y:S01]  /*02e0*/  LDG.E R26, desc[UR4][R16.64] ;  /* 0x00000004101a7981 */ /* 0x000162000c1e1900 */
[----:B------:R-:W-:-:S05]  /*02f0*/  IMAD.WIDE R18, R5, 0x4, R16 ;  /* 0x0000000405127825 */ /* 0x000fca00078e0210 */
[----:B------:R-:W5:Y:S01]  /*0300*/  LDG.E R28, desc[UR4][R18.64] ;  /* 0x00000004121c7981 */ /* 0x000f62000c1e1900 */
[----:B------:R-:W-:Y:S01]  /*0310*/  I2FP.F32.S32 R29, R20 ;  /* 0x00000014001d7245 */ /* 0x000fe20000201400 */
[C---:B------:R-:W-:Y:S02]  /*0320*/  IMAD.WIDE R20, R5.reuse, 0x4, R18 ;  /* 0x0000000405147825 */ /* 0x040fe400078e0212 */
[----:B------:R-:W5:Y:S04]  /*0330*/  LDG.E R18, desc[UR4][R14.64+0x14] ;  /* 0x000014040e127981 */ /* 0x000f68000c1e1900 */
[----:B------:R-:W5:Y:S01]  /*0340*/  LDG.E R19, desc[UR4][R20.64] ;  /* 0x0000000414137981 */ /* 0x000f62000c1e1900 */
[----:B---3--:R-:W-:Y:S01]  /*0350*/  FFMA R29, R22, R23, R29 ;  /* 0x00000017161d7223 */ /* 0x008fe2000000001d */
[----:B------:R-:W-:-:S02]  /*0360*/  IMAD.WIDE R22, R5, 0x4, R20 ;  /* 0x0000000405167825 */ /* 0x000fc400078e0214 */
[----:B------:R-:W3:Y:S04]  /*0370*/  LDG.E R20, desc[UR4][R14.64+0x18] ;  /* 0x000018040e147981 */ /* 0x000ee8000c1e1900 */
[----:B------:R1:W3:Y:S04]  /*0380*/  LDG.E R21, desc[UR4][R14.64+0x1c] ;  /* 0x00001c040e157981 */ /* 0x0002e8000c1e1900 */
[----:B------:R5:W3:Y:S01]  /*0390*/  LDG.E R15, desc[UR4][R22.64] ;  /* 0x00000004160f7981 */ /* 0x000ae2000c1e1900 */
[----:B0-----:R-:W-:-:S06]  /*03a0*/  IMAD.WIDE R16, R5, 0x4, R22 ;  /* 0x0000000405107825 */ /* 0x001fcc00078e0216 */
[----:B------:R-:W3:Y:S01]  /*03b0*/  LDG.E R16, desc[UR4][R16.64] ;  /* 0x0000000410107981 */ /* 0x000ee2000c1e1900 */
[----:B------:R-:W0:Y:S02]  /*03c0*/  F2I.TRUNC.NTZ R29, R29 ;  /* 0x0000001d001d7305 */ /* 0x000e24000020f100 */
[----:B0-----:R-:W-:-:S05]  /*03d0*/  I2FP.F32.S32 R29, R29 ;  /* 0x0000001d001d7245 */ /* 0x001fca0000201400 */
[----:B--2---:R-:W-:-:S06]  /*03e0*/  FFMA R11, R24, R11, R29 ;  /* 0x0000000b180b7223 */ /* 0x004fcc000000001d */
[----:B------:R-:W0:Y:S02]  /*03f0*/  F2I.TRUNC.NTZ R11, R11 ;  /* 0x0000000b000b7305 */ /* 0x000e24000020f100 */
[----:B0-----:R-:W-:-:S05]  /*0400*/  I2FP.F32.S32 R24, R11 ;  /* 0x0000000b00187245 */ /* 0x001fca0000201400 */
[----:B----4-:R-:W-:-:S06]  /*0410*/  FFMA R12, R12, R13, R24 ;  /* 0x0000000d0c0c7223 */ /* 0x010fcc0000000018 */
[----:B------:R-:W1:Y:S02]  /*0420*/  F2I.TRUNC.NTZ R12, R12 ;  /* 0x0000000c000c7305 */ /* 0x000e64000020f100 */
[----:B-1----:R-:W-:-:S05]  /*0430*/  I2FP.F32.S32 R14, R12 ;  /* 0x0000000c000e7245 */ /* 0x002fca0000201400 */
[----:B-----5:R-:W-:-:S06]  /*0440*/  FFMA R14, R25, R26, R14 ;  /* 0x0000001a190e7223 */ /* 0x020fcc000000000e */
[----:B------:R-:W0:Y:S02]  /*0450*/  F2I.TRUNC.NTZ R14, R14 ;  /* 0x0000000e000e7305 */ /* 0x000e24000020f100 */
[----:B0-----:R-:W-:-:S05]  /*0460*/  I2FP.F32.S32 R22, R14 ;  /* 0x0000000e00167245 */ /* 0x001fca0000201400 */
[----:B------:R-:W-:-:S06]  /*0470*/  FFMA R22, R27, R28, R22 ;  /* 0x0000001c1b167223 */ /* 0x000fcc0000000016 */
[----:B------:R-:W0:Y:S02]  /*0480*/  F2I.TRUNC.NTZ R22, R22 ;  /* 0x0000001600167305 */ /* 0x000e24000020f100 */
[----:B0-----:R-:W-:-:S05]  /*0490*/  I2FP.F32.S32 R13, R22 ;  /* 0x00000016000d7245 */ /* 0x001fca0000201400 */
[----:B------:R-:W-:-:S06]  /*04a0*/  FFMA R13, R18, R19, R13 ;  /* 0x00000013120d7223 */ /* 0x000fcc000000000d */
[----:B------:R-:W0:Y:S02]  /*04b0*/  F2I.TRUNC.NTZ R13, R13 ;  /* 0x0000000d000d7305 */ /* 0x000e24000020f100 */
[----:B0-----:R-:W-:Y:S02]  /*04c0*/  I2FP.F32.S32 R11, R13 ;  /* 0x0000000d000b7245 */ /* 0x001fe40000201400 */
[----:B------:R-:W-:-:S04]  /*04d0*/  IADD3 R10, PT, PT, R10, 0x8, RZ ;  /* 0x000000080a0a7810 */ /* 0x000fc80007ffe0ff */
[----:B------:R-:W-:Y:S02]  /*04e0*/  ISETP.NE.AND P1, PT, R10, RZ, PT ;  /* 0x000000ff0a00720c */ /* 0x000fe40003f25270 */
[----:B------:R-:W-:Y:S02]  /*04f0*/  IADD3 R7, PT, PT, R7, 0x8, RZ ;  /* 0x0000000807077810 */ /* 0x000fe40007ffe0ff */
[----:B------:R-:W-:Y:S01]  /*0500*/  LEA R8, R5, R8, 0x3 ;  /* 0x0000000805087211 */ /* 0x000fe200078e18ff */
[----:B---3--:R-:W-:-:S06]  /*0510*/  FFMA R11, R20, R15, R11 ;  /* 0x0000000f140b7223 */ /* 0x008fcc000000000b */
[----:B------:R-:W0:Y:S02]  /*0520*/  F2I.TRUNC.NTZ R11, R11 ;  /* 0x0000000b000b7305 */ /* 0x000e24000020f100 */
[----:B0-----:R-:W-:-:S05]  /*0530*/  I2FP.F32.S32 R12, R11 ;  /* 0x0000000b000c7245 */ /* 0x001fca0000201400 */
[----:B------:R-:W-:-:S04]  /*0540*/  FFMA R12, R21, R16, R12 ;  /* 0x00000010150c7223 */ /* 0x000fc8000000000c */
[----:B------:R1:W2:Y:S01]  /*0550*/  F2I.TRUNC.NTZ R20, R12 ;  /* 0x0000000c00147305 */ /* 0x0002a2000020f100 */
[----:B------:R-:W-:Y:S05]  /*0560*/  @P1 BRA `(.L_x_2) ;  /* 0xfffffffc00201947 */ /* 0x000fea000383ffff */
.L_x_1:
[----:B------:R-:W-:Y:S05]  /*0570*/  @!P0 BRA `(.L_x_3) ;  /* 0x00000004000c8947 */ /* 0x000fea0003800000 */
[----:B------:R-:W-:Y:S02]  /*0580*/  ISETP.GE.U32.AND P0, PT, R2, 0x4, PT ;  /* 0x000000040200780c */ /* 0x000fe40003f06070 */
[----:B------:R-:W-:-:S04]  /*0590*/  LOP3.LUT R8, R4, 0x3, RZ, 0xc0, !PT ;  /* 0x0000000304087812 */ /* 0x000fc800078ec0ff */
[----:B------:R-:W-:-:S07]  /*05a0*/  ISETP.NE.AND P1, PT, R8, RZ, PT ;  /* 0x000000ff0800720c */ /* 0x000fce0003f25270 */
[----:B------:R-:W-:Y:S06]  /*05b0*/  @!P0 BRA `(.L_x_4) ;  /* 0x0000000000788947 */ /* 0x000fec0003800000 */
[----:B------:R-:W3:Y:S01]  /*05c0*/  LDC.64 R10, c[0x0][0x390] ;  /* 0x0000e400ff0a7b82 */ /* 0x000ee20000000a00 */
[----:B------:R-:W-:Y:S01]  /*05d0*/  IADD3 R7, PT, PT, R9, R6, RZ ;  /* 0x0000000609077210 */ /* 0x000fe20007ffe0ff */
[----:B------:R-:W-:-:S06]  /*05e0*/  IMAD R13, R6, R5, R0 ;  /* 0x00000005060d7224 */ /* 0x000fcc00078e0200 */
[----:B------:R-:W4:Y:S01]  /*05f0*/  LDC.64 R16, c[0x0][0x398] ;  /* 0x0000e600ff107b82 */ /* 0x000f220000000a00 */
[----:B---3--:R-:W-:-:S05]  /*0600*/  IMAD.WIDE R10, R7, 0x4, R10 ;  /* 0x00000004070a7825 */ /* 0x008fca00078e020a */
[----:B0-----:R-:W3:Y:S01]  /*0610*/  LDG.E R2, desc[UR4][R10.64] ;  /* 0x000000040a027981 */ /* 0x001ee2000c1e1900 */
[----:B----4-:R-:W-:-:S03]  /*0620*/  IMAD.WIDE R16, R13, 0x4, R16 ;  /* 0x000000040d107825 */ /* 0x010fc600078e0210 */
[----:B------:R-:W4:Y:S04]  /*0630*/  LDG.E R22, desc[UR4][R10.64+0x4] ;  /* 0x000004040a167981 */ /* 0x000f28000c1e1900 */
[----:B------:R-:W3:Y:S01]  /*0640*/  LDG.E R7, desc[UR4][R16.64] ;  /* 0x0000000410077981 */ /* 0x000ee2000c1e1900 */
[----:B------:R-:W-:-:S03]  /*0650*/  IMAD.WIDE R18, R5, 0x4, R16 ;  /* 0x0000000405127825 */ /* 0x000fc600078e0210 */
[----:B------:R-:W5:Y:S04]  /*0660*/  LDG.E R24, desc[UR4][R10.64+0x8] ;  /* 0x000008040a187981 */ /* 0x000f68000c1e1900 */
[----:B------:R-:W4:Y:S01]  /*0670*/  LDG.E R23, desc[UR4][R18.64] ;  /* 0x0000000412177981 */ /* 0x000f22000c1e1900 */
[----:B-1----:R-:W-:-:S03]  /*0680*/  IMAD.WIDE R12, R5, 0x4, R18 ;  /* 0x00000004050c7825 */ /* 0x002fc600078e0212 */
[----:B------:R0:W5:Y:S04]  /*0690*/  LDG.E R26, desc[UR4][R10.64+0xc] ;  /* 0x00000c040a1a7981 */ /* 0x000168000c1e1900 */
[----:B------:R-:W5:Y:S01]  /*06a0*/  LDG.E R25, desc[UR4][R12.64] ;  /* 0x000000040c197981 */ /* 0x000f62000c1e1900 */
[----:B------:R-:W-:-:S06]  /*06b0*/  IMAD.WIDE R14, R5, 0x4, R12 ;  /* 0x00000004050e7825 */ /* 0x000fcc00078e020c */
[----:B------:R-:W5:Y:S01]  /*06c0*/  LDG.E R15, desc[UR4][R14.64] ;  /* 0x000000040e0f7981 */ /* 0x000f62000c1e1900 */
[----:B--2---:R-:W-:Y:S02]  /*06d0*/  I2FP.F32.S32 R21, R20 ;  /* 0x0000001400157245 */ /* 0x004fe40000201400 */
[----:B------:R-:W-:-:S03]  /*06e0*/  IADD3 R6, PT, PT, R6, 0x4, RZ ;  /* 0x0000000406067810 */ /* 0x000fc60007ffe0ff */
[----:B---3--:R-:W-:-:S06]  /*06f0*/  FFMA R2, R2, R7, R21 ;  /* 0x0000000702027223 */ /* 0x008fcc0000000015 */
[----:B------:R-:W1:Y:S02]  /*0700*/  F2I.TRUNC.NTZ R2, R2 ;  /* 0x0000000200027305 */ /* 0x000e64000020f100 */
[----:B-1----:R-:W-:-:S05]  /*0710*/  I2FP.F32.S32 R7, R2 ;  /* 0x0000000200077245 */ /* 0x002fca0000201400 */
[----:B----4-:R-:W-:-:S06]  /*0720*/  FFMA R7, R22, R23, R7 ;  /* 0x0000001716077223 */ /* 0x010fcc0000000007 */
[----:B------:R-:W1:Y:S02]  /*0730*/  F2I.TRUNC.NTZ R7, R7 ;  /* 0x0000000700077305 */ /* 0x000e64000020f100 */
[----:B-1----:R-:W-:-:S05]  /*0740*/  I2FP.F32.S32 R17, R7 ;  /* 0x0000000700117245 */ /* 0x002fca0000201400 */
[----:B-----5:R-:W-:-:S06]  /*0750*/  FFMA R17, R24, R25, R17 ;  /* 0x0000001918117223 */ /* 0x020fcc0000000011 */
[----:B------:R-:W0:Y:S02]  /*0760*/  F2I.TRUNC.NTZ R17, R17 ;  /* 0x0000001100117305 */ /* 0x000e24000020f100 */
[----:B0-----:R-:W-:-:S05]  /*0770*/  I2FP.F32.S32 R11, R17 ;  /* 0x00000011000b7245 */ /* 0x001fca0000201400 */
[----:B------:R-:W-:-:S04]  /*0780*/  FFMA R11, R26, R15, R11 ;  /* 0x0000000f1a0b7223 */ /* 0x000fc8000000000b */
[----:B------:R3:W4:Y:S03]  /*0790*/  F2I.TRUNC.NTZ R20, R11 ;  /* 0x0000000b00147305 */ /* 0x000726000020f100 */
.L_x_4:
[----:B------:R-:W-:Y:S05]  /*07a0*/  @!P1 BRA `(.L_x_3) ;  /* 0x0000000000809947 */ /* 0x000fea0003800000 */
[----:B---3--:R-:W3:Y:S01]  /*07b0*/  LDC.64 R10, c[0x0][0x390] ;  /* 0x0000e400ff0a7b82 */ /* 0x008ee20000000a00 */
[----:B------:R-:W-:-:S07]  /*07c0*/  ISETP.NE.AND P0, PT, R8, 0x1, PT ;  /* 0x000000010800780c */ /* 0x000fce0003f05270 */
[----:B-1----:R-:W1:Y:S06]  /*07d0*/  LDC.64 R12, c[0x0][0x398] ;  /* 0x0000e600ff0c7b82 */ /* 0x002e6c0000000a00 */
[----:B------:R-:W-:Y:S01]  /*07e0*/  @P0 IADD3 R7, PT, PT, R9, R6, RZ ;  /* 0x0000000609070210 */ /* 0x000fe20007ffe0ff */
[----:B------:R-:W-:Y:S01]  /*07f0*/  @P0 IMAD R17, R6, R5, R0 ;  /* 0x0000000506110224 */ /* 0x000fe200078e0200 */
[----:B------:R-:W5:Y:S03]  /*0800*/  LDC.64 R14, c[0x0][0x390] ;  /* 0x0000e400ff0e7b82 */ /* 0x000f660000000a00 */
[----:B---3--:R-:W-:-:S05]  /*0810*/  @P0 IMAD.WIDE R10, R7, 0x4, R10 ;  /* 0x00000004070a0825 */ /* 0x008fca00078e020a */
[----:B0-----:R-:W3:Y:S01]  /*0820*/  @P0 LDG.E R7, desc[UR4][R10.64] ;  /* 0x000000040a070981 */ /* 0x001ee2000c1e1900 */
[----:B-1----:R-:W-:Y:S01]  /*0830*/  @P0 IMAD.WIDE R16, R17, 0x4, R12 ;  /* 0x0000000411100825 */ /* 0x002fe200078e020c */
[----:B------:R-:W-:Y:S01]  /*0840*/  LOP3.LUT R4, R4, 0x1, RZ, 0xc0, !PT ;  /* 0x0000000104047812 */ /* 0x000fe200078ec0ff */
[----:B------:R-:W0:Y:S01]  /*0850*/  LDC.64 R12, c[0x0][0x398] ;  /* 0x0000e600ff0c7b82 */ /* 0x000e220000000a00 */
[----:B------:R-:W3:Y:S04]  /*0860*/  @P0 LDG.E R8, desc[UR4][R10.64+0x4] ;  /* 0x000004040a080981 */ /* 0x000ee8000c1e1900 */
[----:B------:R-:W3:Y:S01]  /*0870*/  @P0 LDG.E R2, desc[UR4][R16.64] ;  /* 0x0000000410020981 */ /* 0x000ee2000c1e1900 */
[----:B------:R-:W-:Y:S01]  /*0880*/  @P0 IMAD.WIDE R18, R5, 0x4, R16 ;  /* 0x0000000405120825 */ /* 0x000fe200078e0210 */
[----:B------:R-:W-:-:S05]  /*0890*/  ISETP.NE.U32.AND P1, PT, R4, 0x1, PT ;  /* 0x000000010400780c */ /* 0x000fca0003f25070 */
[----:B------:R-:W3:Y:S01]  /*08a0*/  @P0 LDG.E R19, desc[UR4][R18.64] ;  /* 0x0000000412130981 */ /* 0x000ee2000c1e1900 */
[----:B------:R-:W-:-:S07]  /*08b0*/  @P0 IADD3 R6, PT, PT, R6, 0x2, RZ ;  /* 0x0000000206060810 */ /* 0x000fce0007ffe0ff */
[----:B------:R-:W-:Y:S01]  /*08c0*/  @!P1 IADD3 R9, PT, PT, R9, R6, RZ ;  /* 0x0000000609099210 */ /* 0x000fe20007ffe0ff */
[----:B------:R-:W-:-:S04]  /*08d0*/  @!P1 IMAD R21, R6, R5, R0 ;  /* 0x0000000506159224 */ /* 0x000fc800078e0200 */
[----:B-----5:R-:W-:-:S04]  /*08e0*/  @!P1 IMAD.WIDE R14, R9, 0x4, R14 ;  /* 0x00000004090e9825 */ /* 0x020fc800078e020e */
[----:B0-----:R-:W-:Y:S02]  /*08f0*/  @!P1 IMAD.WIDE R12, R21, 0x4, R12 ;  /* 0x00000004150c9825 */ /* 0x001fe400078e020c */
[----:B------:R-:W5:Y:S04]  /*0900*/  @!P1 LDG.E R14, desc[UR4][R14.64] ;  /* 0x000000040e0e9981 */ /* 0x000f68000c1e1900 */
[----:B------:R-:W5:Y:S01]  /*0910*/  @!P1 LDG.E R13, desc[UR4][R12.64] ;  /* 0x000000040c0d9981 */ /* 0x000f62000c1e1900 */
[----:B--2-4-:R-:W-:-:S05]  /*0920*/  @P0 I2FP.F32.S32 R4, R20 ;  /* 0x0000001400040245 */ /* 0x014fca0000201400 */
[----:B---3--:R-:W-:-:S06]  /*0930*/  @P0 FFMA R4, R7, R2, R4 ;  /* 0x0000000207040223 */ /* 0x008fcc0000000004 */
[----:B------:R-:W0:Y:S02]  /*0940*/  @P0 F2I.TRUNC.NTZ R4, R4 ;  /* 0x0000000400040305 */ /* 0x000e24000020f100 */
[----:B0-----:R-:W-:-:S05]  /*0950*/  @P0 I2FP.F32.S32 R7, R4 ;  /* 0x0000000400070245 */ /* 0x001fca0000201400 */
[----:B------:R-:W-:-:S04]  /*0960*/  @P0 FFMA R7, R8, R19, R7 ;  /* 0x0000001308070223 */ /* 0x000fc80000000007 */
[----:B------:R-:W0:Y:S02]  /*0970*/  @P0 F2I.TRUNC.NTZ R20, R7 ;  /* 0x0000000700140305 */ /* 0x000e24000020f100 */
[----:B0-----:R-:W-:-:S05]  /*0980*/  @!P1 I2FP.F32.S32 R9, R20 ;  /* 0x0000001400099245 */ /* 0x001fca0000201400 */
[----:B-----5:R-:W-:-:S04]  /*0990*/  @!P1 FFMA R2, R14, R13, R9 ;  /* 0x0000000d0e029223 */ /* 0x020fc80000000009 */
[----:B------:R0:W1:Y:S03]  /*09a0*/  @!P1 F2I.TRUNC.NTZ R20, R2 ;  /* 0x0000000200149305 */ /* 0x000066000020f100 */
.L_x_3:
[----:B-12-4-:R-:W-:-:S07]  /*09b0*/  I2FP.F32.S32 R9, R20 ;  /* 0x0000001400097245 */ /* 0x016fce0000201400 */
.L_x_0:
[----:B------:R-:W0:Y:S01]  /*09c0*/  LDC.64 R6, c[0x0][0x3a0] ;  /* 0x0000e800ff067b82 */ /* 0x000e220000000a00 */
[----:B------:R-:W-:-:S04]  /*09d0*/  IMAD R3, R3, R5, R0 ;  /* 0x0000000503037224 */ /* 0x000fc800078e0200 */
[----:B0-----:R-:W-:-:S05]  /*09e0*/  IMAD.WIDE R2, R3, 0x4, R6 ;  /* 0x0000000403027825 */ /* 0x001fca00078e0206 */
[----:B------:R-:W-:Y:S01]  /*09f0*/  STG.E desc[UR4][R2.64], R9 ;  /* 0x0000000902007986 */ /* 0x000fe2000c101904 */
[----:B------:R-:W-:Y:S05]  /*0a00*/  EXIT ;  /* 0x000000000000794d */ /* 0x000fea0003800000 */
.L_x_5:
[----:B------:R-:W-:-:S00]  /*0a10*/  BRA `(.L_x_5) ;  /* 0xfffffffc00fc7947 */ /* 0x000fc0000383ffff */
[----:B------:R-:W-:-:S00]  /*0a20*/  NOP ;  /* 0x0000000000007918 */ /* 0x000fc00000000000 */
        /* <DEDUP_REMOVED lines=13> */
.L_x_6:


//--------------------- .nv.shared.reserved.0     --------------------------
	.section	.nv.shared.reserved.0,"aw",@nobits
	.weak		__nv_reservedSMEM_offset_0_alias
	.size		__nv_reservedSMEM_offset_0_alias, 0, 64
	.other		__nv_reservedSMEM_offset_0_alias,@"STO_CUDA_RESERVED_SHARED STV_DEFAULT"
__nv_reservedSMEM_offset_0_alias:
	.zero		0
	.zero		64


//--------------------- .nv.constant0._Z7mysgemmiiiPKfS0_Pf --------------------------
	.section	.nv.constant0._Z7mysgemmiiiPKfS0_Pf,"a",@progbits
	.sectionflags	@""
	.align	4
.nv.constant0._Z7mysgemmiiiPKfS0_Pf:
	.zero		936


//--------------------- SYMBOLS --------------------------

	.type		.nv.reservedSmem.offset0,@object
	.size		.nv.reservedSmem.offset0,0x4
